	.headerflags	@"EF_CUDA_TEXMODE_UNIFIED EF_CUDA_64BIT_ADDRESS EF_CUDA_ACCELERATORS EF_CUDA_SM90 EF_CUDA_VIRTUAL_SM(EF_CUDA_SM90)"
	.elftype	@"ET_EXEC"


//--------------------- .nv.info                  --------------------------
	.section	.nv.info,"",@"SHT_CUDA_INFO"
	.align	4


	//----- nvinfo : EIATTR_REGCOUNT
	.align		4
        /*0000*/ 	.byte	0x04, 0x2f
        /*0002*/ 	.short	(.L_1 - .L_0)
	.align		4
.L_0:
        /*0004*/ 	.word	index@(triton_poi_fused__unsafe_index_add_convolution_mul_sigmoid_sub_83)
        /*0008*/ 	.word	0x00000018


	//----- nvinfo : EIATTR_MIN_STACK_SIZE
	.align		4
.L_1:
        /*000c*/ 	.byte	0x04, 0x12
        /*000e*/ 	.short	(.L_3 - .L_2)
	.align		4
.L_2:
        /*0010*/ 	.word	index@(triton_poi_fused__unsafe_index_add_convolution_mul_sigmoid_sub_83)
        /*0014*/ 	.word	0x00000000


	//----- nvinfo : EIATTR_FRAME_SIZE
	.align		4
.L_3:
        /*0018*/ 	.byte	0x04, 0x11
        /*001a*/ 	.short	(.L_5 - .L_4)
	.align		4
.L_4:
        /*001c*/ 	.word	index@(triton_poi_fused__unsafe_index_add_convolution_mul_sigmoid_sub_83)
        /*0020*/ 	.word	0x00000000


	//----- nvinfo : EIATTR_MIN_STACK_SIZE
	.align		4
.L_5:
        /*0024*/ 	.byte	0x04, 0x12
        /*0026*/ 	.short	(.L_7 - .L_6)
	.align		4
.L_6:
        /*0028*/ 	.word	index@(triton_poi_fused__unsafe_index_add_convolution_mul_sigmoid_sub_83)
        /*002c*/ 	.word	0x00000000
.L_7:


//--------------------- .nv.info.triton_poi_fused__unsafe_index_add_convolution_mul_sigmoid_sub_83 --------------------------
	.section	.nv.info.triton_poi_fused__unsafe_index_add_convolution_mul_sigmoid_sub_83,"",@"SHT_CUDA_INFO"
	.sectionflags	@""
	.align	4


	//----- nvinfo : EIATTR_CUDA_API_VERSION
	.align		4
        /*0000*/ 	.byte	0x04, 0x37
        /*0002*/ 	.short	(.L_9 - .L_8)
.L_8:
        /*0004*/ 	.word	0x0000007c


	//----- nvinfo : EIATTR_KPARAM_INFO
	.align		4
.L_9:
        /*0008*/ 	.byte	0x04, 0x17
        /*000a*/ 	.short	(.L_11 - .L_10)
.L_10:
        /*000c*/ 	.word	0x00000000
        /*0010*/ 	.short	0x000b
        /*0012*/ 	.short	0x0058
        /*0014*/ 	.byte	0x00, 0xf0, 0x11, 0x00


	//----- nvinfo : EIATTR_KPARAM_INFO
	.align		4
.L_11:
        /*0018*/ 	.byte	0x04, 0x17
        /*001a*/ 	.short	(.L_13 - .L_12)
.L_12:
        /*001c*/ 	.word	0x00000000
        /*0020*/ 	.short	0x000a
        /*0022*/ 	.short	0x0050
        /*0024*/ 	.byte	0x00, 0xf4, 0x21, 0x00


	//----- nvinfo : EIATTR_KPARAM_INFO
	.align		4
.L_13:
        /*0028*/ 	.byte	0x04, 0x17
        /*002a*/ 	.short	(.L_15 - .L_14)
.L_14:
        /*002c*/ 	.word	0x00000000
        /*0030*/ 	.short	0x0009
        /*0032*/ 	.short	0x0048
        /*0034*/ 	.byte	0x00, 0xf4, 0x21, 0x00


	//----- nvinfo : EIATTR_KPARAM_INFO
	.align		4
.L_15:
        /*0038*/ 	.byte	0x04, 0x17
        /*003a*/ 	.short	(.L_17 - .L_16)
.L_16:
        /*003c*/ 	.word	0x00000000
        /*0040*/ 	.short	0x0008
        /*0042*/ 	.short	0x0040
        /*0044*/ 	.byte	0x00, 0xf4, 0x21, 0x00


	//----- nvinfo : EIATTR_KPARAM_INFO
	.align		4
.L_17:
        /*0048*/ 	.byte	0x04, 0x17
        /*004a*/ 	.short	(.L_19 - .L_18)
.L_18:
        /*004c*/ 	.word	0x00000000
        /*0050*/ 	.short	0x0007
        /*0052*/ 	.short	0x0038
        /*0054*/ 	.byte	0x00, 0xf4, 0x21, 0x00


	//----- nvinfo : EIATTR_KPARAM_INFO
	.align		4
.L_19:
        /*0058*/ 	.byte	0x04, 0x17
        /*005a*/ 	.short	(.L_21 - .L_20)
.L_20:
        /*005c*/ 	.word	0x00000000
        /*0060*/ 	.short	0x0006
        /*0062*/ 	.short	0x0030
        /*0064*/ 	.byte	0x00, 0xf4, 0x21, 0x00


	//----- nvinfo : EIATTR_KPARAM_INFO
	.align		4
.L_21:
        /*0068*/ 	.byte	0x04, 0x17
        /*006a*/ 	.short	(.L_23 - .L_22)
.L_22:
        /*006c*/ 	.word	0x00000000
        /*0070*/ 	.short	0x0005
        /*0072*/ 	.short	0x0028
        /*0074*/ 	.byte	0x00, 0xf4, 0x21, 0x00


	//----- nvinfo : EIATTR_KPARAM_INFO
	.align		4
.L_23:
        /*0078*/ 	.byte	0x04, 0x17
        /*007a*/ 	.short	(.L_25 - .L_24)
.L_24:
        /*007c*/ 	.word	0x00000000
        /*0080*/ 	.short	0x0004
        /*0082*/ 	.short	0x0020
        /*0084*/ 	.byte	0x00, 0xf4, 0x21, 0x00


	//----- nvinfo : EIATTR_KPARAM_INFO
	.align		4
.L_25:
        /*0088*/ 	.byte	0x04, 0x17
        /*008a*/ 	.short	(.L_27 - .L_26)
.L_26:
        /*008c*/ 	.word	0x00000000
        /*0090*/ 	.short	0x0003
        /*0092*/ 	.short	0x0018
        /*0094*/ 	.byte	0x00, 0xf4, 0x21, 0x00


	//----- nvinfo : EIATTR_KPARAM_INFO
	.align		4
.L_27:
        /*0098*/ 	.byte	0x04, 0x17
        /*009a*/ 	.short	(.L_29 - .L_28)
.L_28:
        /*009c*/ 	.word	0x00000000
        /*00a0*/ 	.short	0x0002
        /*00a2*/ 	.short	0x0010
        /*00a4*/ 	.byte	0x00, 0xf4, 0x21, 0x00


	//----- nvinfo : EIATTR_KPARAM_INFO
	.align		4
.L_29:
        /*00a8*/ 	.byte	0x04, 0x17
        /*00aa*/ 	.short	(.L_31 - .L_30)
.L_30:
        /*00ac*/ 	.word	0x00000000
        /*00b0*/ 	.short	0x0001
        /*00b2*/ 	.short	0x0008
        /*00b4*/ 	.byte	0x00, 0xf4, 0x21, 0x00


	//----- nvinfo : EIATTR_KPARAM_INFO
	.align		4
.L_31:
        /*00b8*/ 	.byte	0x04, 0x17
        /*00ba*/ 	.short	(.L_33 - .L_32)
.L_32:
        /*00bc*/ 	.word	0x00000000
        /*00c0*/ 	.short	0x0000
        /*00c2*/ 	.short	0x0000
        /*00c4*/ 	.byte	0x00, 0xf4, 0x21, 0x00


	//----- nvinfo : EIATTR_SPARSE_MMA_MASK
	.align		4
.L_33:
        /*00c8*/ 	.byte	0x03, 0x50
        /*00ca*/ 	.short	0x0000


	//----- nvinfo : EIATTR_MAXREG_COUNT
	.align		4
        /*00cc*/ 	.byte	0x03, 0x1b
        /*00ce*/ 	.short	0x00ff


	//----- nvinfo : EIATTR_EXIT_INSTR_OFFSETS
	.align		4
        /*00d0*/ 	.byte	0x04, 0x1c
        /*00d2*/ 	.short	(.L_35 - .L_34)


	//   ....[0]....
.L_34:
        /*00d4*/ 	.word	0x00000710


	//----- nvinfo : EIATTR_REQNTID
	.align		4
.L_35:
        /*00d8*/ 	.byte	0x04, 0x10
        /*00da*/ 	.short	(.L_37 - .L_36)
.L_36:
        /*00dc*/ 	.word	0x00000080
        /*00e0*/ 	.word	0x00000001
        /*00e4*/ 	.word	0x00000001


	//----- nvinfo : EIATTR_CBANK_PARAM_SIZE
	.align		4
.L_37:
        /*00e8*/ 	.byte	0x03, 0x19
        /*00ea*/ 	.short	0x005c


	//----- nvinfo : EIATTR_PARAM_CBANK
	.align		4
        /*00ec*/ 	.byte	0x04, 0x0a
        /*00ee*/ 	.short	(.L_39 - .L_38)
	.align		4
.L_38:
        /*00f0*/ 	.word	index@(.nv.constant0.triton_poi_fused__unsafe_index_add_convolution_mul_sigmoid_sub_83)
        /*00f4*/ 	.short	0x0210
        /*00f6*/ 	.short	0x005c


	//----- nvinfo : EIATTR_SW_WAR
	.align		4
.L_39:
        /*00f8*/ 	.byte	0x04, 0x36
        /*00fa*/ 	.short	(.L_41 - .L_40)
.L_40:
        /*00fc*/ 	.word	0x00000008
.L_41:


//--------------------- .nv.callgraph             --------------------------
	.section	.nv.callgraph,"",@"SHT_CUDA_CALLGRAPH"
	.align	4
	.sectionentsize	8
	.align		4
        /*0000*/ 	.word	0x00000000
	.align		4
        /*0004*/ 	.word	0xffffffff
	.align		4
        /*0008*/ 	.word	0x00000000
	.align		4
        /*000c*/ 	.word	0xfffffffe
	.align		4
        /*0010*/ 	.word	0x00000000
	.align		4
        /*0014*/ 	.word	0xfffffffd
	.align		4
        /*0018*/ 	.word	0x00000000
	.align		4
        /*001c*/ 	.word	0xfffffffc


//--------------------- .text.triton_poi_fused__unsafe_index_add_convolution_mul_sigmoid_sub_83 --------------------------
	.section	.text.triton_poi_fused__unsafe_index_add_convolution_mul_sigmoid_sub_83,"ax",@progbits
	.align	128
        .global         triton_poi_fused__unsafe_index_add_convolution_mul_sigmoid_sub_83
        .type           triton_poi_fused__unsafe_index_add_convolution_mul_sigmoid_sub_83,@function
        .size           triton_poi_fused__unsafe_index_add_convolution_mul_sigmoid_sub_83,(.L_x_1 - triton_poi_fused__unsafe_index_add_convolution_mul_sigmoid_sub_83)
        .other          triton_poi_fused__unsafe_index_add_convolution_mul_sigmoid_sub_83,@"STO_CUDA_ENTRY STV_DEFAULT"
triton_poi_fused__unsafe_index_add_convolution_mul_sigmoid_sub_83:
.text.triton_poi_fused__unsafe_index_add_convolution_mul_sigmoid_sub_83:
[----:B------:R-:W-:Y:S01]  /*0000*/  LDC R1, c[0x0][0x28] ;  /* 0x00000a00ff017b82 */ /* 0x000fe20000000800 */
[----:B------:R-:W1:Y:S07]  /*0010*/  S2R R3, SR_TID.X ;  /* 0x0000000000037919 */ /* 0x000e6e0000002100 */
[----:B------:R-:W2:Y:S01]  /*0020*/  LDC.64 R14, c[0x0][0x210] ;  /* 0x00008400ff0e7b82 */ /* 0x000ea20000000a00 */
[----:B------:R-:W-:Y:S01]  /*0030*/  ULDC.64 UR4, c[0x0][0x208] ;  /* 0x0000820000047ab9 */ /* 0x000fe20000000a00 */
[----:B------:R-:W-:Y:S01]  /*0040*/  ULDC.64 UR6, c[0x0][0x220] ;  /* 0x0000880000067ab9 */ /* 0x000fe20000000a00 */
[----:B------:R-:W3:Y:S05]  /*0050*/  S2R R6, SR_CTAID.X ;  /* 0x0000000000067919 */ /* 0x000eea0000002500 */
[----:B------:R-:W4:Y:S08]  /*0060*/  LDC.64 R12, c[0x0][0x240] ;  /* 0x00009000ff0c7b82 */ /* 0x000f300000000a00 */
[----:B------:R-:W5:Y:S08]  /*0070*/  LDC.64 R4, c[0x0][0x218] ;  /* 0x00008600ff047b82 */ /* 0x000f700000000a00 */
[----:B------:R-:W5:Y:S01]  /*0080*/  LDC.64 R10, c[0x0][0x230] ;  /* 0x00008c00ff0a7b82 */ /* 0x000f620000000a00 */
[----:B-1----:R-:W-:-:S05]  /*0090*/  LOP3.LUT R3, R3, 0x7f, RZ, 0xc0, !PT ;  /* 0x0000007f03037812 */ /* 0x002fca00078ec0ff */
[----:B---3--:R-:W-:-:S05]  /*00a0*/  IMAD R0, R6, 0x80, R3 ;  /* 0x0000008006007824 */ /* 0x008fca00078e0203 */
[----:B------:R-:W-:-:S04]  /*00b0*/  SHF.R.S32.HI R3, RZ, 0x1f, R0 ;  /* 0x0000001fff037819 */ /* 0x000fc80000011400 */
[----:B------:R-:W-:-:S04]  /*00c0*/  LEA.HI R3, R3, R0, RZ, 0x6 ;  /* 0x0000000003037211 */ /* 0x000fc800078f30ff */
[----:B------:R-:W-:Y:S02]  /*00d0*/  SHF.R.S32.HI R2, RZ, 0x6, R3 ;  /* 0x00000006ff027819 */ /* 0x000fe40000011403 */
[----:B------:R-:W-:Y:S02]  /*00e0*/  LOP3.LUT R3, R3, 0xffffffc0, RZ, 0xc0, !PT ;  /* 0xffffffc003037812 */ /* 0x000fe400078ec0ff */
[----:B------:R-:W-:Y:S02]  /*00f0*/  LEA.HI R7, R2, R2, RZ, 0x6 ;  /* 0x0000000202077211 */ /* 0x000fe400078f30ff */
[----:B------:R-:W-:Y:S02]  /*0100*/  IADD3 R3, R0, -R3, RZ ;  /* 0x8000000300037210 */ /* 0x000fe40007ffe0ff */
[----:B------:R-:W-:-:S05]  /*0110*/  LOP3.LUT R7, R7, 0xffffffc0, RZ, 0xc0, !PT ;  /* 0xffffffc007077812 */ /* 0x000fca00078ec0ff */
[----:B------:R-:W-:-:S04]  /*0120*/  IMAD.IADD R2, R2, 0x1, -R7 ;  /* 0x0000000102027824 */ /* 0x000fc800078e0a07 */
[----:B--2---:R-:W-:-:S05]  /*0130*/  IMAD.WIDE R14, R2, 0x8, R14 ;  /* 0x00000008020e7825 */ /* 0x004fca00078e020e */
[----:B------:R-:W2:Y:S01]  /*0140*/  LDG.E.EL.64 R8, desc[UR4][R14.64] ;  /* 0x000000040e087981 */ /* 0x000ea2000c2e1b00 */
[----:B----4-:R-:W-:-:S04]  /*0150*/  IMAD.WIDE R16, R2, 0x8, R12 ;  /* 0x0000000802107825 */ /* 0x010fc800078e020c */
[C---:B-----5:R-:W-:Y:S02]  /*0160*/  IMAD.WIDE R12, R3.reuse, 0x8, R4 ;  /* 0x00000008030c7825 */ /* 0x060fe400078e0204 */
[----:B------:R-:W3:Y:S02]  /*0170*/  LDG.E.EL.64 R4, desc[UR4][R16.64] ;  /* 0x0000000410047981 */ /* 0x000ee4000c2e1b00 */
[----:B0-----:R-:W-:Y:S02]  /*0180*/  IMAD.WIDE R10, R3, 0x8, R10 ;  /* 0x00000008030a7825 */ /* 0x001fe400078e020a */
[----:B------:R-:W4:Y:S04]  /*0190*/  LDG.E.EL.64 R12, desc[UR4][R12.64] ;  /* 0x000000040c0c7981 */ /* 0x000f28000c2e1b00 */
[----:B------:R-:W5:Y:S01]  /*01a0*/  LDG.E.EL.64 R10, desc[UR4][R10.64] ;  /* 0x000000040a0a7981 */ /* 0x000f62000c2e1b00 */
[----:B--2---:R-:W-:-:S04]  /*01b0*/  SHF.R.U32.HI R7, RZ, 0x1e, R9 ;  /* 0x0000001eff077819 */ /* 0x004fc80000011609 */
[----:B------:R-:W-:-:S04]  /*01c0*/  LOP3.LUT R7, R7, 0x2, RZ, 0xc0, !PT ;  /* 0x0000000207077812 */ /* 0x000fc800078ec0ff */
[----:B------:R-:W-:Y:S02]  /*01d0*/  IADD3 R8, P0, R8, R7, RZ ;  /* 0x0000000708087210 */ /* 0x000fe40007f1e0ff */
[----:B---3--:R-:W-:Y:S02]  /*01e0*/  SHF.R.U32.HI R7, RZ, 0x1e, R5 ;  /* 0x0000001eff077819 */ /* 0x008fe40000011605 */
[C---:B----4-:R-:W-:Y:S01]  /*01f0*/  LEA R19, P1, R12.reuse, UR6, 0x2 ;  /* 0x000000060c137c11 */ /* 0x050fe2000f8210ff */
[----:B------:R-:W-:Y:S01]  /*0200*/  IMAD.X R15, RZ, RZ, R9, P0 ;  /* 0x000000ffff0f7224 */ /* 0x000fe200000e0609 */
[----:B------:R-:W-:Y:S02]  /*0210*/  LOP3.LUT R7, R7, 0x2, RZ, 0xc0, !PT ;  /* 0x0000000207077812 */ /* 0x000fe400078ec0ff */
[--C-:B------:R-:W-:Y:S02]  /*0220*/  SHF.R.U32.HI R14, RZ, 0x1c, R13.reuse ;  /* 0x0000001cff0e7819 */ /* 0x100fe4000001160d */
[----:B------:R-:W-:-:S02]  /*0230*/  LEA.HI.X R9, R12, UR7, R13, 0x2, P1 ;  /* 0x000000070c097c11 */ /* 0x000fc400088f140d */
[----:B-----5:R-:W-:Y:S02]  /*0240*/  SHF.R.U32.HI R20, RZ, 0x1c, R11 ;  /* 0x0000001cff147819 */ /* 0x020fe4000001160b */
[----:B------:R-:W-:Y:S02]  /*0250*/  IADD3 R12, P2, R4, R7, RZ ;  /* 0x00000007040c7210 */ /* 0x000fe40007f5e0ff */
[----:B------:R-:W-:Y:S02]  /*0260*/  SHF.R.S32.HI R13, RZ, 0x18, R6 ;  /* 0x00000018ff0d7819 */ /* 0x000fe40000011406 */
[----:B------:R-:W-:Y:S01]  /*0270*/  LOP3.LUT R14, R14, 0x8, RZ, 0xc0, !PT ;  /* 0x000000080e0e7812 */ /* 0x000fe200078ec0ff */
[----:B------:R-:W-:Y:S01]  /*0280*/  IMAD.X R17, RZ, RZ, R5, P2 ;  /* 0x000000ffff117224 */ /* 0x000fe200010e0605 */
[----:B------:R-:W-:Y:S01]  /*0290*/  LEA R7, P0, R10, UR6, 0x2 ;  /* 0x000000060a077c11 */ /* 0x000fe2000f8010ff */
[----:B------:R-:W0:Y:S01]  /*02a0*/  LDC.64 R4, c[0x0][0x228] ;  /* 0x00008a00ff047b82 */ /* 0x000e220000000a00 */
[----:B------:R-:W-:-:S02]  /*02b0*/  LOP3.LUT R20, R20, 0x8, RZ, 0xc0, !PT ;  /* 0x0000000814147812 */ /* 0x000fc400078ec0ff */
[----:B------:R-:W-:Y:S02]  /*02c0*/  SGXT R13, R13, 0x1 ;  /* 0x000000010d0d781a */ /* 0x000fe40000000200 */
[----:B------:R-:W-:Y:S02]  /*02d0*/  IADD3 R14, P1, R14, R19, RZ ;  /* 0x000000130e0e7210 */ /* 0x000fe40007f3e0ff */
[----:B------:R-:W-:Y:S02]  /*02e0*/  LEA.HI.X R10, R10, UR7, R11, 0x2, P0 ;  /* 0x000000070a0a7c11 */ /* 0x000fe400080f140b */
[----:B------:R-:W-:Y:S01]  /*02f0*/  IADD3 R20, P0, R20, R7, RZ ;  /* 0x0000000714147210 */ /* 0x000fe20007f1e0ff */
[----:B------:R-:W-:Y:S01]  /*0300*/  IMAD.X R21, RZ, RZ, R9, P1 ;  /* 0x000000ffff157224 */ /* 0x000fe200008e0609 */
[----:B------:R-:W-:Y:S01]  /*0310*/  SHF.L.U32 R19, R8, 0x3, RZ ;  /* 0x0000000308137819 */ /* 0x000fe200000006ff */
[----:B------:R-:W1:Y:S01]  /*0320*/  LDC.64 R6, c[0x0][0x238] ;  /* 0x00008e00ff067b82 */ /* 0x000e620000000a00 */
[----:B------:R-:W-:-:S02]  /*0330*/  LEA.HI R13, R13, R0, RZ, 0xc ;  /* 0x000000000d0d7211 */ /* 0x000fc400078f60ff */
[----:B------:R-:W-:Y:S01]  /*0340*/  SHF.L.U64.HI R11, R8, 0x3, R15 ;  /* 0x00000003080b7819 */ /* 0x000fe2000001020f */
[C---:B------:R-:W-:Y:S01]  /*0350*/  IMAD.SHL.U32 R15, R12.reuse, 0x8, RZ ;  /* 0x000000080c0f7824 */ /* 0x040fe200078e00ff */
[----:B------:R-:W-:Y:S02]  /*0360*/  SHF.L.U64.HI R18, R12, 0x3, R17 ;  /* 0x000000030c127819 */ /* 0x000fe40000010211 */
[----:B------:R-:W-:Y:S02]  /*0370*/  IADD3.X R9, RZ, R10, RZ, P0, !PT ;  /* 0x0000000aff097210 */ /* 0x000fe400007fe4ff */
[----:B------:R-:W-:Y:S02]  /*0380*/  IADD3 R16, P1, R19, R14, RZ ;  /* 0x0000000e13107210 */ /* 0x000fe40007f3e0ff */
[----:B------:R-:W-:Y:S01]  /*0390*/  IADD3 R12, P2, R20, R19, RZ ;  /* 0x00000013140c7210 */ /* 0x000fe20007f5e0ff */
[----:B0-----:R-:W2:Y:S01]  /*03a0*/  LDG.E R4, desc[UR4][R4.64] ;  /* 0x0000000404047981 */ /* 0x001ea2000c1e1900 */
[----:B------:R-:W-:Y:S01]  /*03b0*/  SHF.R.S32.HI R10, RZ, 0xc, R13 ;  /* 0x0000000cff0a7819 */ /* 0x000fe2000001140d */
[----:B------:R-:W-:Y:S01]  /*03c0*/  IMAD.X R17, R11, 0x1, R21, P1 ;  /* 0x000000010b117824 */ /* 0x000fe200008e0615 */
[----:B------:R-:W-:Y:S01]  /*03d0*/  IADD3 R14, P3, R15, R14, RZ ;  /* 0x0000000e0f0e7210 */ /* 0x000fe20007f7e0ff */
[----:B------:R-:W-:Y:S01]  /*03e0*/  IMAD.X R13, R9, 0x1, R11, P2 ;  /* 0x00000001090d7824 */ /* 0x000fe200010e060b */
[----:B------:R-:W-:Y:S01]  /*03f0*/  IADD3 R8, P4, R15, R20, RZ ;  /* 0x000000140f087210 */ /* 0x000fe20007f9e0ff */
[----:B------:R-:W-:Y:S01]  /*0400*/  IMAD.SHL.U32 R19, R10, 0x4, RZ ;  /* 0x000000040a137824 */ /* 0x000fe200078e00ff */
[----:B------:R-:W-:Y:S01]  /*0410*/  IADD3.X R15, R18, R21, RZ, P3, !PT ;  /* 0x00000015120f7210 */ /* 0x000fe20001ffe4ff */
[----:B------:R-:W0:Y:S01]  /*0420*/  LDC.64 R10, c[0x0][0x248] ;  /* 0x00009200ff0a7b82 */ /* 0x000e220000000a00 */
[----:B------:R-:W-:Y:S01]  /*0430*/  IADD3.X R9, R18, R9, RZ, P4, !PT ;  /* 0x0000000912097210 */ /* 0x000fe200027fe4ff */
[----:B------:R-:W-:-:S04]  /*0440*/  IMAD.WIDE R16, R19, 0x4, R16 ;  /* 0x0000000413107825 */ /* 0x000fc800078e0210 */
[C---:B------:R-:W-:Y:S02]  /*0450*/  IMAD.WIDE R14, R19.reuse, 0x4, R14 ;  /* 0x00000004130e7825 */ /* 0x040fe400078e020e */
[----:B------:R-:W2:Y:S02]  /*0460*/  LDG.E.EL R17, desc[UR4][R16.64] ;  /* 0x0000000410117981 */ /* 0x000ea4000c2e1900 */
[C---:B------:R-:W-:Y:S02]  /*0470*/  IMAD.WIDE R12, R19.reuse, 0x4, R12 ;  /* 0x00000004130c7825 */ /* 0x040fe400078e020c */
[----:B------:R-:W3:Y:S02]  /*0480*/  LDG.E.EL R15, desc[UR4][R14.64] ;  /* 0x000000040e0f7981 */ /* 0x000ee4000c2e1900 */
[----:B------:R-:W-:Y:S02]  /*0490*/  IMAD.WIDE R8, R19, 0x4, R8 ;  /* 0x0000000413087825 */ /* 0x000fe400078e0208 */
[----:B------:R4:W5:Y:S02]  /*04a0*/  LDG.E.EL R13, desc[UR4][R12.64] ;  /* 0x000000040c0d7981 */ /* 0x000964000c2e1900 */
[----:B-1----:R-:W-:-:S02]  /*04b0*/  IMAD.WIDE R6, R3, 0x4, R6 ;  /* 0x0000000403067825 */ /* 0x002fc400078e0206 */
[----:B------:R-:W5:Y:S04]  /*04c0*/  LDG.E.EL R9, desc[UR4][R8.64] ;  /* 0x0000000408097981 */ /* 0x000f68000c2e1900 */
[----:B------:R-:W5:Y:S01]  /*04d0*/  LDG.E.EL R6, desc[UR4][R6.64] ;  /* 0x0000000406067981 */ /* 0x000f62000c2e1900 */
[----:B0-----:R-:W-:-:S05]  /*04e0*/  IMAD.WIDE R10, R2, 0x4, R10 ;  /* 0x00000004020a7825 */ /* 0x001fca00078e020a */
[----:B------:R-:W5:Y:S01]  /*04f0*/  LDG.E.EL R2, desc[UR4][R10.64] ;  /* 0x000000040a027981 */ /* 0x000f62000c2e1900 */
[----:B----4-:R-:W-:Y:S01]  /*0500*/  HFMA2.MMA R12, -RZ, RZ, 1.625, 0 ;  /* 0x3e800000ff0c7435 */ /* 0x010fe200000001ff */
[C---:B--2---:R-:W-:Y:S01]  /*0510*/  FADD R3, R4.reuse, R17 ;  /* 0x0000001104037221 */ /* 0x044fe20000000000 */
[C---:B---3--:R-:W-:Y:S01]  /*0520*/  FADD R19, R4.reuse, R15 ;  /* 0x0000000f04137221 */ /* 0x048fe20000000000 */
[C---:B-----5:R-:W-:Y:S01]  /*0530*/  FADD R16, R4.reuse, R13 ;  /* 0x0000000d04107221 */ /* 0x060fe20000000000 */
[----:B------:R-:W-:-:S03]  /*0540*/  FADD R4, R4, R9 ;  /* 0x0000000904047221 */ /* 0x000fc60000000000 */
[----:B------:R-:W-:Y:S01]  /*0550*/  FADD R16, -R3, R16 ;  /* 0x0000001003107221 */ /* 0x000fe20000000100 */
[----:B------:R-:W0:Y:S01]  /*0560*/  LDC.64 R8, c[0x0][0x258] ;  /* 0x00009600ff087b82 */ /* 0x000e220000000a00 */
[----:B------:R-:W-:Y:S02]  /*0570*/  FADD R4, -R19, R4 ;  /* 0x0000000413047221 */ /* 0x000fe40000000100 */
[C---:B------:R-:W-:Y:S02]  /*0580*/  FFMA R3, R6.reuse, R16, R3 ;  /* 0x0000001006037223 */ /* 0x040fe40000000003 */
[----:B------:R-:W-:-:S03]  /*0590*/  FFMA R4, R6, R4, R19 ;  /* 0x0000000406047223 */ /* 0x000fc60000000013 */
[----:B------:R-:W1:Y:S01]  /*05a0*/  LDC.64 R6, c[0x0][0x250] ;  /* 0x00009400ff067b82 */ /* 0x000e620000000a00 */
[----:B------:R-:W-:-:S04]  /*05b0*/  FADD R13, -R3, R4 ;  /* 0x00000004030d7221 */ /* 0x000fc80000000100 */
[----:B------:R-:W-:-:S04]  /*05c0*/  FFMA R4, R2, R13, R3 ;  /* 0x0000000d02047223 */ /* 0x000fc80000000003 */
[----:B------:R-:W-:-:S04]  /*05d0*/  FADD R4, RZ, -R4 ;  /* 0x80000004ff047221 */ /* 0x000fc80000000000 */
[----:B------:R-:W-:-:S05]  /*05e0*/  FMUL R10, R4, 1.4426950216293334961 ;  /* 0x3fb8aa3b040a7820 */ /* 0x000fca0000400000 */
[----:B------:R-:W-:-:S13]  /*05f0*/  FSETP.GEU.AND P0, PT, R10, -126, PT ;  /* 0xc2fc00000a00780b */ /* 0x000fda0003f0e000 */
[----:B------:R-:W-:-:S04]  /*0600*/  @!P0 FMUL R10, R10, 0.5 ;  /* 0x3f0000000a0a8820 */ /* 0x000fc80000400000 */
[----:B------:R-:W2:Y:S02]  /*0610*/  MUFU.EX2 R4, R10 ;  /* 0x0000000a00047308 */ /* 0x000ea40000000800 */
[----:B--2---:R-:W-:-:S04]  /*0620*/  @!P0 FMUL R4, R4, R4 ;  /* 0x0000000404048220 */ /* 0x004fc80000400000 */
[----:B------:R-:W-:Y:S02]  /*0630*/  FADD R11, R4, 1 ;  /* 0x3f800000040b7421 */ /* 0x000fe40000000000 */
[----:B------:R-:W2:Y:S03]  /*0640*/  LDC.64 R4, c[0x0][0x260] ;  /* 0x00009800ff047b82 */ /* 0x000ea60000000a00 */
[----:B------:R-:W-:-:S13]  /*0650*/  FSETP.GT.AND P0, PT, R11, 8.50705917302346158658e+37, PT ;  /* 0x7e8000000b00780b */ /* 0x000fda0003f04000 */
[----:B------:R-:W-:-:S06]  /*0660*/  @P0 FMUL R11, R11, 0.25 ;  /* 0x3e8000000b0b0820 */ /* 0x000fcc0000400000 */
[----:B------:R-:W3:Y:S01]  /*0670*/  MUFU.RCP R11, R11 ;  /* 0x0000000b000b7308 */ /* 0x000ee20000001000 */
[----:B------:R-:W-:Y:S01]  /*0680*/  FSEL R12, R12, 1, P0 ;  /* 0x3f8000000c0c7808 */ /* 0x000fe20000000000 */
[----:B-1----:R-:W-:-:S04]  /*0690*/  IMAD.WIDE R6, R0, 0x4, R6 ;  /* 0x0000000400067825 */ /* 0x002fc800078e0206 */
[----:B------:R-:W-:Y:S01]  /*06a0*/  FMUL R13, R2, R13 ;  /* 0x0000000d020d7220 */ /* 0x000fe20000400000 */
[C---:B0-----:R-:W-:Y:S01]  /*06b0*/  IMAD.WIDE R8, R0.reuse, 0x4, R8 ;  /* 0x0000000400087825 */ /* 0x041fe200078e0208 */
[----:B------:R-:W-:Y:S03]  /*06c0*/  STG.E desc[UR4][R6.64], R3 ;  /* 0x0000000306007986 */ /* 0x000fe6000c101904 */
[----:B--2---:R-:W-:Y:S01]  /*06d0*/  IMAD.WIDE R4, R0, 0x4, R4 ;  /* 0x0000000400047825 */ /* 0x004fe200078e0204 */
[----:B------:R-:W-:Y:S03]  /*06e0*/  STG.E desc[UR4][R8.64], R13 ;  /* 0x0000000d08007986 */ /* 0x000fe6000c101904 */
[----:B---3--:R-:W-:-:S05]  /*06f0*/  FMUL R15, R11, R12 ;  /* 0x0000000c0b0f7220 */ /* 0x008fca0000400000 */
[----:B------:R-:W-:Y:S01]  /*0700*/  STG.E desc[UR4][R4.64], R15 ;  /* 0x0000000f04007986 */ /* 0x000fe2000c101904 */
[----:B------:R-:W-:Y:S05]  /*0710*/  EXIT ;  /* 0x000000000000794d */ /* 0x000fea0003800000 */
.L_x_0:
[----:B------:R-:W-:-:S00]  /*0720*/  BRA `(.L_x_0) ;  /* 0xfffffffc00fc7947 */ /* 0x000fc0000383ffff */
[----:B------:R-:W-:-:S00]  /*0730*/  NOP ;  /* 0x0000000000007918 */ /* 0x000fc00000000000 */
        /* <DEDUP_REMOVED lines=12> */
.L_x_1:


//--------------------- .nv.constant0.triton_poi_fused__unsafe_index_add_convolution_mul_sigmoid_sub_83 --------------------------
	.section	.nv.constant0.triton_poi_fused__unsafe_index_add_convolution_mul_sigmoid_sub_83,"a",@progbits
	.sectionflags	@""
	.align	4
.nv.constant0.triton_poi_fused__unsafe_index_add_convolution_mul_sigmoid_sub_83:
	.zero		620
